//
// Generated by NVIDIA NVVM Compiler
//
// Compiler Build ID: CL-36424714
// Cuda compilation tools, release 13.0, V13.0.88
// Based on NVVM 20.0.0
//

.version 9.0
.target sm_100
.address_size 64

	// .globl	_Z5helloPA10_iS0_S0_

.visible .entry _Z5helloPA10_iS0_S0_(
	.param .u64 .ptr .align 1 _Z5helloPA10_iS0_S0__param_0,
	.param .u64 .ptr .align 1 _Z5helloPA10_iS0_S0__param_1,
	.param .u64 .ptr .align 1 _Z5helloPA10_iS0_S0__param_2
)
{
	.reg .b32 	%r<33>;
	.reg .b64 	%rd<13>;

	ld.param.u64 	%rd1, [_Z5helloPA10_iS0_S0__param_0];
	ld.param.u64 	%rd2, [_Z5helloPA10_iS0_S0__param_1];
	ld.param.u64 	%rd3, [_Z5helloPA10_iS0_S0__param_2];
	cvta.to.global.u64 	%rd4, %rd2;
	cvta.to.global.u64 	%rd5, %rd1;
	mov.u32 	%r1, %tid.x;
	mul.wide.u32 	%rd6, %r1, 40;
	add.s64 	%rd7, %rd5, %rd6;
	mov.u32 	%r2, %tid.y;
	mul.wide.u32 	%rd8, %r2, 4;
	add.s64 	%rd9, %rd4, %rd8;
	ld.global.u32 	%r3, [%rd7];
	ld.global.u32 	%r4, [%rd9];
	mul.lo.s32 	%r5, %r4, %r3;
	ld.global.u32 	%r6, [%rd7+4];
	ld.global.u32 	%r7, [%rd9+40];
	mad.lo.s32 	%r8, %r7, %r6, %r5;
	ld.global.u32 	%r9, [%rd7+8];
	ld.global.u32 	%r10, [%rd9+80];
	mad.lo.s32 	%r11, %r10, %r9, %r8;
	ld.global.u32 	%r12, [%rd7+12];
	ld.global.u32 	%r13, [%rd9+120];
	mad.lo.s32 	%r14, %r13, %r12, %r11;
	ld.global.u32 	%r15, [%rd7+16];
	ld.global.u32 	%r16, [%rd9+160];
	mad.lo.s32 	%r17, %r16, %r15, %r14;
	ld.global.u32 	%r18, [%rd7+20];
	ld.global.u32 	%r19, [%rd9+200];
	mad.lo.s32 	%r20, %r19, %r18, %r17;
	ld.global.u32 	%r21, [%rd7+24];
	ld.global.u32 	%r22, [%rd9+240];
	mad.lo.s32 	%r23, %r22, %r21, %r20;
	ld.global.u32 	%r24, [%rd7+28];
	ld.global.u32 	%r25, [%rd9+280];
	mad.lo.s32 	%r26, %r25, %r24, %r23;
	ld.global.u32 	%r27, [%rd7+32];
	ld.global.u32 	%r28, [%rd9+320];
	mad.lo.s32 	%r29, %r28, %r27, %r26;
	ld.global.u32 	%r30, [%rd7+36];
	ld.global.u32 	%r31, [%rd9+360];
	mad.lo.s32 	%r32, %r31, %r30, %r29;
	cvta.to.global.u64 	%rd10, %rd3;
	add.s64 	%rd11, %rd10, %rd6;
	add.s64 	%rd12, %rd11, %rd8;
	st.global.u32 	[%rd12], %r32;
	ret;

}


// ===== COMPILED SASS (sm_100) =====

	.target	sm_100

	.elftype	@"ET_EXEC"


//--------------------- .note.nv.tkinfo           --------------------------
	.section	.note.nv.tkinfo,"",@"SHT_NOTE"
	.sectionflags	@"SHF_NOTE_NV_TKINFO"
	.tkinfo
        /*0018*/ 	.word	0x00000002
        /*0030*/ 	.string	""
        /*0030*/ 	.string	"ptxas"
        /*0030*/ 	.string	"Cuda compilation tools, release 13.0, V13.0.88"
        /*0030*/ 	.string	"Build cuda_13.0.r13.0/compiler.36424714_0"
        /*0030*/ 	.string	"-arch sm_100 -m 64 "



//--------------------- .note.nv.cuinfo           --------------------------
	.section	.note.nv.cuinfo,"",@"SHT_NOTE"
	.sectionflags	@"SHF_NOTE_NV_CUINFO"
        /*0018*/ 	.short	0x0002
        /*001a*/ 	.short	0x0064
        /*001c*/ 	.short	0x0082
	.zero		2


//--------------------- .nv.info                  --------------------------
	.section	.nv.info,"",@"SHT_CUDA_INFO"
	.align	4


	//----- nvinfo : EIATTR_REGCOUNT
	.align		4
        /*0000*/ 	.byte	0x04, 0x2f
        /*0002*/ 	.short	(.L_1 - .L_0)
	.align		4
.L_0:
        /*0004*/ 	.word	index@(_Z5helloPA10_iS0_S0_)
        /*0008*/ 	.word	0x0000001e


	//----- nvinfo : EIATTR_FRAME_SIZE
	.align		4
.L_1:
        /*000c*/ 	.byte	0x04, 0x11
        /*000e*/ 	.short	(.L_3 - .L_2)
	.align		4
.L_2:
        /*0010*/ 	.word	index@(_Z5helloPA10_iS0_S0_)
        /*0014*/ 	.word	0x00000000


	//----- nvinfo : EIATTR_MIN_STACK_SIZE
	.align		4
.L_3:
        /*0018*/ 	.byte	0x04, 0x12
        /*001a*/ 	.short	(.L_5 - .L_4)
	.align		4
.L_4:
        /*001c*/ 	.word	index@(_Z5helloPA10_iS0_S0_)
        /*0020*/ 	.word	0x00000000
.L_5:


//--------------------- .nv.compat                --------------------------
	.section	.nv.compat,"",@"SHT_CUDA_COMPAT_INFO"
	.align	4
        /*0000*/ 	.byte	0x02, 0x09, 0x00, 0x00, 0x02, 0x02, 0x01, 0x00, 0x02, 0x05, 0x05, 0x00, 0x03, 0x07, 0x01, 0x01
        /*0010*/ 	.byte	0x02, 0x03, 0x00, 0x00, 0x02, 0x06, 0x01, 0x00, 0x04, 0x0b, 0x08, 0x00, 0x09, 0x00, 0x00, 0x00
        /*0020*/ 	.byte	0x00, 0x00, 0x00, 0x00


//--------------------- .nv.info._Z5helloPA10_iS0_S0_ --------------------------
	.section	.nv.info._Z5helloPA10_iS0_S0_,"",@"SHT_CUDA_INFO"
	.sectionflags	@""
	.align	4


	//----- nvinfo : EIATTR_CUDA_API_VERSION
	.align		4
        /*0000*/ 	.byte	0x04, 0x37
        /*0002*/ 	.short	(.L_7 - .L_6)
.L_6:
        /*0004*/ 	.word	0x00000082


	//----- nvinfo : EIATTR_KPARAM_INFO
	.align		4
.L_7:
        /*0008*/ 	.byte	0x04, 0x17
        /*000a*/ 	.short	(.L_9 - .L_8)
.L_8:
        /*000c*/ 	.word	0x00000000
        /*0010*/ 	.short	0x0002
        /*0012*/ 	.short	0x0010
        /*0014*/ 	.byte	0x00, 0xf5, 0x21, 0x00


	//----- nvinfo : EIATTR_KPARAM_INFO
	.align		4
.L_9:
        /*0018*/ 	.byte	0x04, 0x17
        /*001a*/ 	.short	(.L_11 - .L_10)
.L_10:
        /*001c*/ 	.word	0x00000000
        /*0020*/ 	.short	0x0001
        /*0022*/ 	.short	0x0008
        /*0024*/ 	.byte	0x00, 0xf5, 0x21, 0x00


	//----- nvinfo : EIATTR_KPARAM_INFO
	.align		4
.L_11:
        /*0028*/ 	.byte	0x04, 0x17
        /*002a*/ 	.short	(.L_13 - .L_12)
.L_12:
        /*002c*/ 	.word	0x00000000
        /*0030*/ 	.short	0x0000
        /*0032*/ 	.short	0x0000
        /*0034*/ 	.byte	0x00, 0xf5, 0x21, 0x00


	//----- nvinfo : EIATTR_SPARSE_MMA_MASK
	.align		4
.L_13:
        /*0038*/ 	.byte	0x03, 0x50
        /*003a*/ 	.short	0x0000


	//----- nvinfo : EIATTR_MAXREG_COUNT
	.align		4
        /*003c*/ 	.byte	0x03, 0x1b
        /*003e*/ 	.short	0x00ff


	//----- nvinfo : EIATTR_MERCURY_ISA_VERSION
	.align		4
        /*0040*/ 	.byte	0x03, 0x5f
        /*0042*/ 	.short	0x0101


	//----- nvinfo : EIATTR_VRC_CTA_INIT_COUNT
	.align		4
        /*0044*/ 	.byte	0x02, 0x4a
	.zero		1
	.zero		1


	//----- nvinfo : EIATTR_EXIT_INSTR_OFFSETS
	.align		4
        /*0048*/ 	.byte	0x04, 0x1c
        /*004a*/ 	.short	(.L_15 - .L_14)


	//   ....[0]....
.L_14:
        /*004c*/ 	.word	0x000002a0


	//----- nvinfo : EIATTR_CBANK_PARAM_SIZE
	.align		4
.L_15:
        /*0050*/ 	.byte	0x03, 0x19
        /*0052*/ 	.short	0x0018


	//----- nvinfo : EIATTR_PARAM_CBANK
	.align		4
        /*0054*/ 	.byte	0x04, 0x0a
        /*0056*/ 	.short	(.L_17 - .L_16)
	.align		4
.L_16:
        /*0058*/ 	.word	index@(.nv.constant0._Z5helloPA10_iS0_S0_)
        /*005c*/ 	.short	0x0380
        /*005e*/ 	.short	0x0018


	//----- nvinfo : EIATTR_SW_WAR
	.align		4
.L_17:
        /*0060*/ 	.byte	0x04, 0x36
        /*0062*/ 	.short	(.L_19 - .L_18)
.L_18:
        /*0064*/ 	.word	0x00000008
.L_19:


//--------------------- .nv.callgraph             --------------------------
	.section	.nv.callgraph,"",@"SHT_CUDA_CALLGRAPH"
	.align	4
	.sectionentsize	8
	.align		4
        /*0000*/ 	.word	0x00000000
	.align		4
        /*0004*/ 	.word	0xffffffff
	.align		4
        /*0008*/ 	.word	0x00000000
	.align		4
        /*000c*/ 	.word	0xfffffffe
	.align		4
        /*0010*/ 	.word	0x00000000
	.align		4
        /*0014*/ 	.word	0xfffffffd
	.align		4
        /*0018*/ 	.word	0x00000000
	.align		4
        /*001c*/ 	.word	0xfffffffc


//--------------------- .text._Z5helloPA10_iS0_S0_ --------------------------
	.section	.text._Z5helloPA10_iS0_S0_,"ax",@progbits
	.align	128
        .global         _Z5helloPA10_iS0_S0_
        .type           _Z5helloPA10_iS0_S0_,@function
        .size           _Z5helloPA10_iS0_S0_,(.L_x_1 - _Z5helloPA10_iS0_S0_)
        .other          _Z5helloPA10_iS0_S0_,@"STO_CUDA_ENTRY STV_DEFAULT"
_Z5helloPA10_iS0_S0_:
.text._Z5helloPA10_iS0_S0_:
[----:B------:R-:W-:Y:S01]  /*0000*/  LDC R1, c[0x0][0x37c] ;  /* 0x0000df00ff017b82 */ /* 0x000fe20000000800 */
[----:B------:R-:W0:Y:S07]  /*0010*/  S2R R9, SR_TID.X ;  /* 0x0000000000097919 */ /* 0x000e2e0000002100 */
[----:B------:R-:W0:Y:S01]  /*0020*/  LDC.64 R6, c[0x0][0x380] ;  /* 0x0000e000ff067b82 */ /* 0x000e220000000a00 */
[----:B------:R-:W1:Y:S01]  /*0030*/  LDCU.64 UR4, c[0x0][0x358] ;  /* 0x00006b00ff0477ac */ /* 0x000e620008000a00 */
[----:B------:R-:W2:Y:S06]  /*0040*/  S2R R0, SR_TID.Y ;  /* 0x0000000000007919 */ /* 0x000eac0000002200 */
[----:B------:R-:W2:Y:S01]  /*0050*/  LDC.64 R2, c[0x0][0x388] ;  /* 0x0000e200ff027b82 */ /* 0x000ea20000000a00 */
[----:B0-----:R-:W-:-:S04]  /*0060*/  IMAD.WIDE.U32 R6, R9, 0x28, R6 ;  /* 0x0000002809067825 */ /* 0x001fc800078e0006 */
[----:B--2---:R-:W-:Y:S01]  /*0070*/  IMAD.WIDE.U32 R2, R0, 0x4, R2 ;  /* 0x0000000400027825 */ /* 0x004fe200078e0002 */
[----:B-1----:R-:W2:Y:S04]  /*0080*/  LDG.E R4, desc[UR4][R6.64] ;  /* 0x0000000406047981 */ /* 0x002ea8000c1e1900 */
[----:B------:R-:W2:Y:S04]  /*0090*/  LDG.E R5, desc[UR4][R2.64] ;  /* 0x0000000402057981 */ /* 0x000ea8000c1e1900 */
[----:B------:R-:W3:Y:S04]  /*00a0*/  LDG.E R27, desc[UR4][R6.64+0x4] ;  /* 0x00000404061b7981 */ /* 0x000ee8000c1e1900 */
[----:B------:R-:W3:Y:S04]  /*00b0*/  LDG.E R24, desc[UR4][R2.64+0x28] ;  /* 0x0000280402187981 */ /* 0x000ee8000c1e1900 */
[----:B------:R-:W4:Y:S04]  /*00c0*/  LDG.E R22, desc[UR4][R6.64+0x8] ;  /* 0x0000080406167981 */ /* 0x000f28000c1e1900 */
[----:B------:R-:W4:Y:S04]  /*00d0*/  LDG.E R25, desc[UR4][R2.64+0x50] ;  /* 0x0000500402197981 */ /* 0x000f28000c1e1900 */
[----:B------:R-:W5:Y:S04]  /*00e0*/  LDG.E R20, desc[UR4][R6.64+0xc] ;  /* 0x00000c0406147981 */ /* 0x000f68000c1e1900 */
        /* <DEDUP_REMOVED lines=12> */
[----:B------:R-:W5:Y:S01]  /*01b0*/  LDG.E R13, desc[UR4][R2.64+0x168] ;  /* 0x00016804020d7981 */ /* 0x000f62000c1e1900 */
[----:B--2---:R-:W-:-:S04]  /*01c0*/  IMAD R4, R4, R5, RZ ;  /* 0x0000000504047224 */ /* 0x004fc800078e02ff */
[----:B---3--:R-:W-:Y:S02]  /*01d0*/  IMAD R24, R27, R24, R4 ;  /* 0x000000181b187224 */ /* 0x008fe400078e0204 */
[----:B------:R-:W0:Y:S02]  /*01e0*/  LDC.64 R4, c[0x0][0x390] ;  /* 0x0000e400ff047b82 */ /* 0x000e240000000a00 */
[----:B----4-:R-:W-:-:S04]  /*01f0*/  IMAD R22, R22, R25, R24 ;  /* 0x0000001916167224 */ /* 0x010fc800078e0218 */
[----:B-----5:R-:W-:-:S04]  /*0200*/  IMAD R20, R20, R23, R22 ;  /* 0x0000001714147224 */ /* 0x020fc800078e0216 */
[----:B------:R-:W-:Y:S02]  /*0210*/  IMAD R18, R18, R21, R20 ;  /* 0x0000001512127224 */ /* 0x000fe400078e0214 */
[----:B0-----:R-:W-:-:S04]  /*0220*/  IMAD.WIDE.U32 R4, R9, 0x28, R4 ;  /* 0x0000002809047825 */ /* 0x001fc800078e0004 */
[----:B------:R-:W-:Y:S02]  /*0230*/  IMAD R16, R16, R19, R18 ;  /* 0x0000001310107224 */ /* 0x000fe400078e0212 */
[----:B------:R-:W-:-:S04]  /*0240*/  IMAD.WIDE.U32 R4, R0, 0x4, R4 ;  /* 0x0000000400047825 */ /* 0x000fc800078e0004 */
[----:B------:R-:W-:-:S04]  /*0250*/  IMAD R14, R14, R17, R16 ;  /* 0x000000110e0e7224 */ /* 0x000fc800078e0210 */
[----:B------:R-:W-:-:S04]  /*0260*/  IMAD R12, R12, R15, R14 ;  /* 0x0000000f0c0c7224 */ /* 0x000fc800078e020e */
[----:B------:R-:W-:-:S04]  /*0270*/  IMAD R8, R8, R11, R12 ;  /* 0x0000000b08087224 */ /* 0x000fc800078e020c */
[----:B------:R-:W-:-:S05]  /*0280*/  IMAD R13, R10, R13, R8 ;  /* 0x0000000d0a0d7224 */ /* 0x000fca00078e0208 */
[----:B------:R-:W-:Y:S01]  /*0290*/  STG.E desc[UR4][R4.64], R13 ;  /* 0x0000000d04007986 */ /* 0x000fe2000c101904 */
[----:B------:R-:W-:Y:S05]  /*02a0*/  EXIT ;  /* 0x000000000000794d */ /* 0x000fea0003800000 */
.L_x_0:
[----:B------:R-:W-:-:S00]  /*02b0*/  BRA `(.L_x_0) ;  /* 0xfffffffc00fc7947 */ /* 0x000fc0000383ffff */
[----:B------:R-:W-:-:S00]  /*02c0*/  NOP ;  /* 0x0000000000007918 */ /* 0x000fc00000000000 */
        /* <DEDUP_REMOVED lines=11> */
.L_x_1:


//--------------------- .nv.shared.reserved.0     --------------------------
	.section	.nv.shared.reserved.0,"aw",@nobits
	.weak		__nv_reservedSMEM_offset_0_alias
	.size		__nv_reservedSMEM_offset_0_alias, 0, 64
	.other		__nv_reservedSMEM_offset_0_alias,@"STO_CUDA_RESERVED_SHARED STV_DEFAULT"
__nv_reservedSMEM_offset_0_alias:
	.zero		0
	.zero		64


//--------------------- .nv.constant0._Z5helloPA10_iS0_S0_ --------------------------
	.section	.nv.constant0._Z5helloPA10_iS0_S0_,"a",@progbits
	.sectionflags	@""
	.align	4
.nv.constant0._Z5helloPA10_iS0_S0_:
	.zero		920


//--------------------- SYMBOLS --------------------------

	.type		.nv.reservedSmem.offset0,@object
	.size		.nv.reservedSmem.offset0,0x4
